//
// Generated by NVIDIA NVVM Compiler
//
// Compiler Build ID: CL-36424714
// Cuda compilation tools, release 13.0, V13.0.88
// Based on NVVM 20.0.0
//

.version 9.0
.target sm_100
.address_size 64

	// .globl	_Z28compute_loss_gradient_kernelPKfPKiPfii

.visible .entry _Z28compute_loss_gradient_kernelPKfPKiPfii(
	.param .u64 .ptr .align 1 _Z28compute_loss_gradient_kernelPKfPKiPfii_param_0,
	.param .u64 .ptr .align 1 _Z28compute_loss_gradient_kernelPKfPKiPfii_param_1,
	.param .u64 .ptr .align 1 _Z28compute_loss_gradient_kernelPKfPKiPfii_param_2,
	.param .u32 _Z28compute_loss_gradient_kernelPKfPKiPfii_param_3,
	.param .u32 _Z28compute_loss_gradient_kernelPKfPKiPfii_param_4
)
{
	.reg .pred 	%p<17>;
	.reg .b32 	%r<91>;
	.reg .b32 	%f<21>;
	.reg .b64 	%rd<33>;

	ld.param.u64 	%rd10, [_Z28compute_loss_gradient_kernelPKfPKiPfii_param_0];
	ld.param.u64 	%rd9, [_Z28compute_loss_gradient_kernelPKfPKiPfii_param_1];
	ld.param.u64 	%rd11, [_Z28compute_loss_gradient_kernelPKfPKiPfii_param_2];
	ld.param.u32 	%r58, [_Z28compute_loss_gradient_kernelPKfPKiPfii_param_3];
	ld.param.u32 	%r57, [_Z28compute_loss_gradient_kernelPKfPKiPfii_param_4];
	cvta.to.global.u64 	%rd1, %rd11;
	cvta.to.global.u64 	%rd2, %rd10;
	mov.u32 	%r59, %ctaid.x;
	mov.u32 	%r60, %ntid.x;
	mov.u32 	%r61, %tid.x;
	mad.lo.s32 	%r1, %r59, %r60, %r61;
	setp.ge.s32 	%p1, %r1, %r58;
	@%p1 bra 	$L__BB0_22;
	cvta.to.global.u64 	%rd12, %rd9;
	mul.wide.s32 	%rd13, %r1, 4;
	add.s64 	%rd14, %rd12, %rd13;
	ld.global.u32 	%r2, [%rd14];
	max.s32 	%r63, %r2, 0;
	min.s32 	%r3, %r63, %r57;
	setp.lt.s32 	%p2, %r3, 1;
	mov.b32 	%r85, 0;
	@%p2 bra 	$L__BB0_8;
	mul.lo.s32 	%r4, %r57, %r1;
	and.b32  	%r5, %r3, 3;
	setp.lt.u32 	%p3, %r3, 4;
	mov.b32 	%r85, 0;
	@%p3 bra 	$L__BB0_5;
	and.b32  	%r85, %r3, 2147483644;
	neg.s32 	%r73, %r85;
	add.s64 	%rd3, %rd2, 8;
	add.s64 	%rd4, %rd1, 8;
	mov.u32 	%r72, %r4;
$L__BB0_4:
	mul.wide.s32 	%rd15, %r72, 4;
	add.s64 	%rd16, %rd3, %rd15;
	add.s64 	%rd17, %rd4, %rd15;
	ld.global.f32 	%f1, [%rd16+-8];
	st.global.f32 	[%rd17+-8], %f1;
	ld.global.f32 	%f2, [%rd16+-4];
	st.global.f32 	[%rd17+-4], %f2;
	ld.global.f32 	%f3, [%rd16];
	st.global.f32 	[%rd17], %f3;
	ld.global.f32 	%f4, [%rd16+4];
	st.global.f32 	[%rd17+4], %f4;
	add.s32 	%r73, %r73, 4;
	add.s32 	%r72, %r72, 4;
	setp.ne.s32 	%p4, %r73, 0;
	@%p4 bra 	$L__BB0_4;
$L__BB0_5:
	setp.eq.s32 	%p5, %r5, 0;
	@%p5 bra 	$L__BB0_8;
	add.s32 	%r77, %r85, %r4;
	neg.s32 	%r76, %r5;
	add.s32 	%r85, %r85, %r5;
$L__BB0_7:
	.pragma "nounroll";
	mul.wide.s32 	%rd18, %r77, 4;
	add.s64 	%rd19, %rd1, %rd18;
	add.s64 	%rd20, %rd2, %rd18;
	ld.global.f32 	%f5, [%rd20];
	st.global.f32 	[%rd19], %f5;
	add.s32 	%r77, %r77, 1;
	add.s32 	%r76, %r76, 1;
	setp.ne.s32 	%p6, %r76, 0;
	@%p6 bra 	$L__BB0_7;
$L__BB0_8:
	add.s32 	%r66, %r2, 1;
	min.s32 	%r22, %r66, %r57;
	setp.ge.s32 	%p7, %r85, %r22;
	@%p7 bra 	$L__BB0_15;
	mul.lo.s32 	%r23, %r57, %r1;
	sub.s32 	%r68, %r22, %r85;
	and.b32  	%r24, %r68, 3;
	setp.eq.s32 	%p8, %r24, 0;
	mov.u32 	%r82, %r85;
	@%p8 bra 	$L__BB0_12;
	add.s32 	%r80, %r85, %r23;
	neg.s32 	%r79, %r24;
	add.s32 	%r82, %r85, %r24;
$L__BB0_11:
	.pragma "nounroll";
	mul.wide.s32 	%rd21, %r80, 4;
	add.s64 	%rd22, %rd1, %rd21;
	add.s64 	%rd23, %rd2, %rd21;
	ld.global.f32 	%f6, [%rd23];
	add.f32 	%f7, %f6, 0fBF800000;
	st.global.f32 	[%rd22], %f7;
	add.s32 	%r80, %r80, 1;
	add.s32 	%r79, %r79, 1;
	setp.ne.s32 	%p9, %r79, 0;
	@%p9 bra 	$L__BB0_11;
$L__BB0_12:
	sub.s32 	%r69, %r85, %r22;
	setp.gt.u32 	%p10, %r69, -4;
	mov.u32 	%r85, %r82;
	@%p10 bra 	$L__BB0_15;
	sub.s32 	%r84, %r82, %r22;
	add.s64 	%rd5, %rd2, 8;
	add.s32 	%r83, %r82, %r23;
	add.s64 	%rd6, %rd1, 8;
$L__BB0_14:
	mul.wide.s32 	%rd24, %r83, 4;
	add.s64 	%rd25, %rd5, %rd24;
	add.s64 	%rd26, %rd6, %rd24;
	ld.global.f32 	%f8, [%rd25+-8];
	add.f32 	%f9, %f8, 0fBF800000;
	st.global.f32 	[%rd26+-8], %f9;
	ld.global.f32 	%f10, [%rd25+-4];
	add.f32 	%f11, %f10, 0fBF800000;
	st.global.f32 	[%rd26+-4], %f11;
	ld.global.f32 	%f12, [%rd25];
	add.f32 	%f13, %f12, 0fBF800000;
	st.global.f32 	[%rd26], %f13;
	ld.global.f32 	%f14, [%rd25+4];
	add.f32 	%f15, %f14, 0fBF800000;
	st.global.f32 	[%rd26+4], %f15;
	add.s32 	%r84, %r84, 4;
	add.s32 	%r83, %r83, 4;
	setp.ne.s32 	%p11, %r84, 0;
	mov.u32 	%r85, %r22;
	@%p11 bra 	$L__BB0_14;
$L__BB0_15:
	setp.ge.s32 	%p12, %r85, %r57;
	@%p12 bra 	$L__BB0_22;
	mul.lo.s32 	%r41, %r57, %r1;
	sub.s32 	%r70, %r57, %r85;
	and.b32  	%r42, %r70, 3;
	setp.eq.s32 	%p13, %r42, 0;
	mov.u32 	%r88, %r85;
	@%p13 bra 	$L__BB0_19;
	add.s32 	%r87, %r85, %r41;
	neg.s32 	%r86, %r42;
	add.s32 	%r88, %r85, %r42;
$L__BB0_18:
	.pragma "nounroll";
	mul.wide.s32 	%rd27, %r87, 4;
	add.s64 	%rd28, %rd1, %rd27;
	add.s64 	%rd29, %rd2, %rd27;
	ld.global.f32 	%f16, [%rd29];
	st.global.f32 	[%rd28], %f16;
	add.s32 	%r87, %r87, 1;
	add.s32 	%r86, %r86, 1;
	setp.ne.s32 	%p14, %r86, 0;
	@%p14 bra 	$L__BB0_18;
$L__BB0_19:
	sub.s32 	%r71, %r85, %r57;
	setp.gt.u32 	%p15, %r71, -4;
	@%p15 bra 	$L__BB0_22;
	sub.s32 	%r90, %r88, %r57;
	add.s64 	%rd7, %rd2, 8;
	add.s32 	%r89, %r88, %r41;
	add.s64 	%rd8, %rd1, 8;
$L__BB0_21:
	mul.wide.s32 	%rd30, %r89, 4;
	add.s64 	%rd31, %rd7, %rd30;
	add.s64 	%rd32, %rd8, %rd30;
	ld.global.f32 	%f17, [%rd31+-8];
	st.global.f32 	[%rd32+-8], %f17;
	ld.global.f32 	%f18, [%rd31+-4];
	st.global.f32 	[%rd32+-4], %f18;
	ld.global.f32 	%f19, [%rd31];
	st.global.f32 	[%rd32], %f19;
	ld.global.f32 	%f20, [%rd31+4];
	st.global.f32 	[%rd32+4], %f20;
	add.s32 	%r90, %r90, 4;
	add.s32 	%r89, %r89, 4;
	setp.ne.s32 	%p16, %r90, 0;
	@%p16 bra 	$L__BB0_21;
$L__BB0_22:
	ret;

}


// ===== COMPILED SASS (sm_100) =====

	.target	sm_100

	.elftype	@"ET_EXEC"


//--------------------- .note.nv.tkinfo           --------------------------
	.section	.note.nv.tkinfo,"",@"SHT_NOTE"
	.sectionflags	@"SHF_NOTE_NV_TKINFO"
	.tkinfo
        /*0018*/ 	.word	0x00000002
        /*0030*/ 	.string	""
        /*0030*/ 	.string	"ptxas"
        /*0030*/ 	.string	"Cuda compilation tools, release 13.0, V13.0.88"
        /*0030*/ 	.string	"Build cuda_13.0.r13.0/compiler.36424714_0"
        /*0030*/ 	.string	"-arch sm_100 -m 64 "



//--------------------- .note.nv.cuinfo           --------------------------
	.section	.note.nv.cuinfo,"",@"SHT_NOTE"
	.sectionflags	@"SHF_NOTE_NV_CUINFO"
        /*0018*/ 	.short	0x0002
        /*001a*/ 	.short	0x0064
        /*001c*/ 	.short	0x0082
	.zero		2


//--------------------- .nv.info                  --------------------------
	.section	.nv.info,"",@"SHT_CUDA_INFO"
	.align	4


	//----- nvinfo : EIATTR_REGCOUNT
	.align		4
        /*0000*/ 	.byte	0x04, 0x2f
        /*0002*/ 	.short	(.L_1 - .L_0)
	.align		4
.L_0:
        /*0004*/ 	.word	index@(_Z28compute_loss_gradient_kernelPKfPKiPfii)
        /*0008*/ 	.word	0x0000001c


	//----- nvinfo : EIATTR_FRAME_SIZE
	.align		4
.L_1:
        /*000c*/ 	.byte	0x04, 0x11
        /*000e*/ 	.short	(.L_3 - .L_2)
	.align		4
.L_2:
        /*0010*/ 	.word	index@(_Z28compute_loss_gradient_kernelPKfPKiPfii)
        /*0014*/ 	.word	0x00000000


	//----- nvinfo : EIATTR_MIN_STACK_SIZE
	.align		4
.L_3:
        /*0018*/ 	.byte	0x04, 0x12
        /*001a*/ 	.short	(.L_5 - .L_4)
	.align		4
.L_4:
        /*001c*/ 	.word	index@(_Z28compute_loss_gradient_kernelPKfPKiPfii)
        /*0020*/ 	.word	0x00000000
.L_5:


//--------------------- .nv.compat                --------------------------
	.section	.nv.compat,"",@"SHT_CUDA_COMPAT_INFO"
	.align	4
        /*0000*/ 	.byte	0x02, 0x09, 0x00, 0x00, 0x02, 0x02, 0x01, 0x00, 0x02, 0x05, 0x05, 0x00, 0x03, 0x07, 0x01, 0x01
        /*0010*/ 	.byte	0x02, 0x03, 0x00, 0x00, 0x02, 0x06, 0x01, 0x00, 0x04, 0x0b, 0x08, 0x00, 0x09, 0x00, 0x00, 0x00
        /*0020*/ 	.byte	0x00, 0x00, 0x00, 0x00


//--------------------- .nv.info._Z28compute_loss_gradient_kernelPKfPKiPfii --------------------------
	.section	.nv.info._Z28compute_loss_gradient_kernelPKfPKiPfii,"",@"SHT_CUDA_INFO"
	.sectionflags	@""
	.align	4


	//----- nvinfo : EIATTR_CUDA_API_VERSION
	.align		4
        /*0000*/ 	.byte	0x04, 0x37
        /*0002*/ 	.short	(.L_7 - .L_6)
.L_6:
        /*0004*/ 	.word	0x00000082


	//----- nvinfo : EIATTR_KPARAM_INFO
	.align		4
.L_7:
        /*0008*/ 	.byte	0x04, 0x17
        /*000a*/ 	.short	(.L_9 - .L_8)
.L_8:
        /*000c*/ 	.word	0x00000000
        /*0010*/ 	.short	0x0004
        /*0012*/ 	.short	0x001c
        /*0014*/ 	.byte	0x00, 0xf0, 0x11, 0x00


	//----- nvinfo : EIATTR_KPARAM_INFO
	.align		4
.L_9:
        /*0018*/ 	.byte	0x04, 0x17
        /*001a*/ 	.short	(.L_11 - .L_10)
.L_10:
        /*001c*/ 	.word	0x00000000
        /*0020*/ 	.short	0x0003
        /*0022*/ 	.short	0x0018
        /*0024*/ 	.byte	0x00, 0xf0, 0x11, 0x00


	//----- nvinfo : EIATTR_KPARAM_INFO
	.align		4
.L_11:
        /*0028*/ 	.byte	0x04, 0x17
        /*002a*/ 	.short	(.L_13 - .L_12)
.L_12:
        /*002c*/ 	.word	0x00000000
        /*0030*/ 	.short	0x0002
        /*0032*/ 	.short	0x0010
        /*0034*/ 	.byte	0x00, 0xf5, 0x21, 0x00


	//----- nvinfo : EIATTR_KPARAM_INFO
	.align		4
.L_13:
        /*0038*/ 	.byte	0x04, 0x17
        /*003a*/ 	.short	(.L_15 - .L_14)
.L_14:
        /*003c*/ 	.word	0x00000000
        /*0040*/ 	.short	0x0001
        /*0042*/ 	.short	0x0008
        /*0044*/ 	.byte	0x00, 0xf5, 0x21, 0x00


	//----- nvinfo : EIATTR_KPARAM_INFO
	.align		4
.L_15:
        /*0048*/ 	.byte	0x04, 0x17
        /*004a*/ 	.short	(.L_17 - .L_16)
.L_16:
        /*004c*/ 	.word	0x00000000
        /*0050*/ 	.short	0x0000
        /*0052*/ 	.short	0x0000
        /*0054*/ 	.byte	0x00, 0xf5, 0x21, 0x00


	//----- nvinfo : EIATTR_SPARSE_MMA_MASK
	.align		4
.L_17:
        /*0058*/ 	.byte	0x03, 0x50
        /*005a*/ 	.short	0x0000


	//----- nvinfo : EIATTR_MAXREG_COUNT
	.align		4
        /*005c*/ 	.byte	0x03, 0x1b
        /*005e*/ 	.short	0x00ff


	//----- nvinfo : EIATTR_MERCURY_ISA_VERSION
	.align		4
        /*0060*/ 	.byte	0x03, 0x5f
        /*0062*/ 	.short	0x0101


	//----- nvinfo : EIATTR_VRC_CTA_INIT_COUNT
	.align		4
        /*0064*/ 	.byte	0x02, 0x4a
	.zero		1
	.zero		1


	//----- nvinfo : EIATTR_EXIT_INSTR_OFFSETS
	.align		4
        /*0068*/ 	.byte	0x04, 0x1c
        /*006a*/ 	.short	(.L_19 - .L_18)


	//   ....[0]....
.L_18:
        /*006c*/ 	.word	0x00000070


	//   ....[1]....
        /*0070*/ 	.word	0x000007c0


	//   ....[2]....
        /*0074*/ 	.word	0x00000920


	//   ....[3]....
        /*0078*/ 	.word	0x00000ad0


	//----- nvinfo : EIATTR_CRS_STACK_SIZE
	.align		4
.L_19:
        /*007c*/ 	.byte	0x04, 0x1e
        /*007e*/ 	.short	(.L_21 - .L_20)
.L_20:
        /*0080*/ 	.word	0x00000000


	//----- nvinfo : EIATTR_CBANK_PARAM_SIZE
	.align		4
.L_21:
        /*0084*/ 	.byte	0x03, 0x19
        /*0086*/ 	.short	0x0020


	//----- nvinfo : EIATTR_PARAM_CBANK
	.align		4
        /*0088*/ 	.byte	0x04, 0x0a
        /*008a*/ 	.short	(.L_23 - .L_22)
	.align		4
.L_22:
        /*008c*/ 	.word	index@(.nv.constant0._Z28compute_loss_gradient_kernelPKfPKiPfii)
        /*0090*/ 	.short	0x0380
        /*0092*/ 	.short	0x0020


	//----- nvinfo : EIATTR_SW_WAR
	.align		4
.L_23:
        /*0094*/ 	.byte	0x04, 0x36
        /*0096*/ 	.short	(.L_25 - .L_24)
.L_24:
        /*0098*/ 	.word	0x00000008
.L_25:


//--------------------- .nv.callgraph             --------------------------
	.section	.nv.callgraph,"",@"SHT_CUDA_CALLGRAPH"
	.align	4
	.sectionentsize	8
	.align		4
        /*0000*/ 	.word	0x00000000
	.align		4
        /*0004*/ 	.word	0xffffffff
	.align		4
        /*0008*/ 	.word	0x00000000
	.align		4
        /*000c*/ 	.word	0xfffffffe
	.align		4
        /*0010*/ 	.word	0x00000000
	.align		4
        /*0014*/ 	.word	0xfffffffd
	.align		4
        /*0018*/ 	.word	0x00000000
	.align		4
        /*001c*/ 	.word	0xfffffffc


//--------------------- .text._Z28compute_loss_gradient_kernelPKfPKiPfii --------------------------
	.section	.text._Z28compute_loss_gradient_kernelPKfPKiPfii,"ax",@progbits
	.align	128
        .global         _Z28compute_loss_gradient_kernelPKfPKiPfii
        .type           _Z28compute_loss_gradient_kernelPKfPKiPfii,@function
        .size           _Z28compute_loss_gradient_kernelPKfPKiPfii,(.L_x_18 - _Z28compute_loss_gradient_kernelPKfPKiPfii)
        .other          _Z28compute_loss_gradient_kernelPKfPKiPfii,@"STO_CUDA_ENTRY STV_DEFAULT"
_Z28compute_loss_gradient_kernelPKfPKiPfii:
.text._Z28compute_loss_gradient_kernelPKfPKiPfii:
[----:B------:R-:W-:Y:S01]  /*0000*/  LDC R1, c[0x0][0x37c] ;  /* 0x0000df00ff017b82 */ /* 0x000fe20000000800 */
[----:B------:R-:W0:Y:S07]  /*0010*/  S2R R3, SR_TID.X ;  /* 0x0000000000037919 */ /* 0x000e2e0000002100 */
[----:B------:R-:W0:Y:S01]  /*0020*/  S2UR UR4, SR_CTAID.X ;  /* 0x00000000000479c3 */ /* 0x000e220000002500 */
[----:B------:R-:W1:Y:S07]  /*0030*/  LDCU UR5, c[0x0][0x398] ;  /* 0x00007300ff0577ac */ /* 0x000e6e0008000800 */
[----:B------:R-:W0:Y:S02]  /*0040*/  LDC R0, c[0x0][0x360] ;  /* 0x0000d800ff007b82 */ /* 0x000e240000000800 */
[----:B0-----:R-:W-:-:S05]  /*0050*/  IMAD R0, R0, UR4, R3 ;  /* 0x0000000400007c24 */ /* 0x001fca000f8e0203 */
[----:B-1----:R-:W-:-:S13]  /*0060*/  ISETP.GE.AND P0, PT, R0, UR5, PT ;  /* 0x0000000500007c0c */ /* 0x002fda000bf06270 */
[----:B------:R-:W-:Y:S05]  /*0070*/  @P0 EXIT ;  /* 0x000000000000094d */ /* 0x000fea0003800000 */
[----:B------:R-:W0:Y:S01]  /*0080*/  LDC.64 R12, c[0x0][0x388] ;  /* 0x0000e200ff0c7b82 */ /* 0x000e220000000a00 */
[----:B------:R-:W1:Y:S07]  /*0090*/  LDCU.64 UR8, c[0x0][0x358] ;  /* 0x00006b00ff0877ac */ /* 0x000e6e0008000a00 */
[----:B------:R-:W2:Y:S01]  /*00a0*/  LDC R3, c[0x0][0x39c] ;  /* 0x0000e700ff037b82 */ /* 0x000ea20000000800 */
[----:B0-----:R-:W-:-:S06]  /*00b0*/  IMAD.WIDE R12, R0, 0x4, R12 ;  /* 0x00000004000c7825 */ /* 0x001fcc00078e020c */
[----:B-1----:R-:W3:Y:S01]  /*00c0*/  LDG.E R12, desc[UR8][R12.64] ;  /* 0x000000080c0c7981 */ /* 0x002ee2000c1e1900 */
[----:B------:R-:W-:Y:S01]  /*00d0*/  BSSY.RECONVERGENT B0, `(.L_x_0) ;  /* 0x0000033000007945 */ /* 0x000fe20003800200 */
[----:B---3--:R-:W-:-:S04]  /*00e0*/  VIMNMX R2, PT, PT, RZ, R12, !PT ;  /* 0x0000000cff027248 */ /* 0x008fc80007fe0100 */
[----:B--2---:R-:W-:Y:S01]  /*00f0*/  VIMNMX R5, PT, PT, R2, R3, PT ;  /* 0x0000000302057248 */ /* 0x004fe20003fe0100 */
[----:B------:R-:W-:-:S03]  /*0100*/  IMAD.MOV.U32 R2, RZ, RZ, RZ ;  /* 0x000000ffff027224 */ /* 0x000fc600078e00ff */
[----:B------:R-:W-:-:S13]  /*0110*/  ISETP.GE.AND P0, PT, R5, 0x1, PT ;  /* 0x000000010500780c */ /* 0x000fda0003f06270 */
[----:B------:R-:W-:Y:S05]  /*0120*/  @!P0 BRA `(.L_x_1) ;  /* 0x0000000000b48947 */ /* 0x000fea0003800000 */
[C---:B------:R-:W-:Y:S01]  /*0130*/  ISETP.GE.U32.AND P1, PT, R5.reuse, 0x4, PT ;  /* 0x000000040500780c */ /* 0x040fe20003f26070 */
[----:B------:R-:W-:Y:S01]  /*0140*/  BSSY.RECONVERGENT B1, `(.L_x_2) ;  /* 0x000001d000017945 */ /* 0x000fe20003800200 */
[----:B------:R-:W-:Y:S01]  /*0150*/  LOP3.LUT R13, R5, 0x3, RZ, 0xc0, !PT ;  /* 0x00000003050d7812 */ /* 0x000fe200078ec0ff */
[----:B------:R-:W-:Y:S02]  /*0160*/  HFMA2 R2, -RZ, RZ, 0, 0 ;  /* 0x00000000ff027431 */ /* 0x000fe400000001ff */
[----:B------:R-:W-:Y:S01]  /*0170*/  IMAD R15, R0, R3, RZ ;  /* 0x00000003000f7224 */ /* 0x000fe200078e02ff */
[----:B------:R-:W-:-:S07]  /*0180*/  ISETP.NE.AND P0, PT, R13, RZ, PT ;  /* 0x000000ff0d00720c */ /* 0x000fce0003f05270 */
[----:B------:R-:W-:Y:S06]  /*0190*/  @!P1 BRA `(.L_x_3) ;  /* 0x00000000005c9947 */ /* 0x000fec0003800000 */
[----:B------:R-:W0:Y:S01]  /*01a0*/  LDC.64 R6, c[0x0][0x380] ;  /* 0x0000e000ff067b82 */ /* 0x000e220000000a00 */
[----:B------:R-:W-:Y:S01]  /*01b0*/  LOP3.LUT R2, R5, 0x7ffffffc, RZ, 0xc0, !PT ;  /* 0x7ffffffc05027812 */ /* 0x000fe200078ec0ff */
[----:B------:R-:W-:-:S03]  /*01c0*/  IMAD.MOV.U32 R17, RZ, RZ, R15 ;  /* 0x000000ffff117224 */ /* 0x000fc600078e000f */
[----:B------:R-:W-:-:S03]  /*01d0*/  IADD3 R14, PT, PT, -R2, RZ, RZ ;  /* 0x000000ff020e7210 */ /* 0x000fc60007ffe1ff */
[----:B------:R-:W1:Y:S01]  /*01e0*/  LDC.64 R8, c[0x0][0x390] ;  /* 0x0000e400ff087b82 */ /* 0x000e620000000a00 */
[----:B0-----:R-:W-:-:S05]  /*01f0*/  IADD3 R4, P1, PT, R6, 0x8, RZ ;  /* 0x0000000806047810 */ /* 0x001fca0007f3e0ff */
[----:B------:R-:W-:Y:S01]  /*0200*/  IMAD.X R5, RZ, RZ, R7, P1 ;  /* 0x000000ffff057224 */ /* 0x000fe200008e0607 */
[----:B-1----:R-:W-:-:S04]  /*0210*/  IADD3 R6, P2, PT, R8, 0x8, RZ ;  /* 0x0000000808067810 */ /* 0x002fc80007f5e0ff */
[----:B------:R-:W-:-:S09]  /*0220*/  IADD3.X R7, PT, PT, RZ, R9, RZ, P2, !PT ;  /* 0x00000009ff077210 */ /* 0x000fd200017fe4ff */
.L_x_4:
[----:B------:R-:W-:-:S05]  /*0230*/  IMAD.WIDE R10, R17, 0x4, R4 ;  /* 0x00000004110a7825 */ /* 0x000fca00078e0204 */
[----:B0-----:R-:W2:Y:S01]  /*0240*/  LDG.E R19, desc[UR8][R10.64+-0x8] ;  /* 0xfffff8080a137981 */ /* 0x001ea2000c1e1900 */
[----:B------:R-:W-:-:S05]  /*0250*/  IMAD.WIDE R8, R17, 0x4, R6 ;  /* 0x0000000411087825 */ /* 0x000fca00078e0206 */
[----:B--2---:R0:W-:Y:S04]  /*0260*/  STG.E desc[UR8][R8.64+-0x8], R19 ;  /* 0xfffff81308007986 */ /* 0x0041e8000c101908 */
[----:B------:R-:W2:Y:S04]  /*0270*/  LDG.E R21, desc[UR8][R10.64+-0x4] ;  /* 0xfffffc080a157981 */ /* 0x000ea8000c1e1900 */
[----:B--2---:R0:W-:Y:S04]  /*0280*/  STG.E desc[UR8][R8.64+-0x4], R21 ;  /* 0xfffffc1508007986 */ /* 0x0041e8000c101908 */
[----:B------:R-:W2:Y:S04]  /*0290*/  LDG.E R23, desc[UR8][R10.64] ;  /* 0x000000080a177981 */ /* 0x000ea8000c1e1900 */
[----:B--2---:R0:W-:Y:S04]  /*02a0*/  STG.E desc[UR8][R8.64], R23 ;  /* 0x0000001708007986 */ /* 0x0041e8000c101908 */
[----:B------:R-:W2:Y:S01]  /*02b0*/  LDG.E R25, desc[UR8][R10.64+0x4] ;  /* 0x000004080a197981 */ /* 0x000ea2000c1e1900 */
[----:B------:R-:W-:Y:S01]  /*02c0*/  VIADD R14, R14, 0x4 ;  /* 0x000000040e0e7836 */ /* 0x000fe20000000000 */
[----:B------:R-:W-:-:S04]  /*02d0*/  IADD3 R17, PT, PT, R17, 0x4, RZ ;  /* 0x0000000411117810 */ /* 0x000fc80007ffe0ff */
[----:B------:R-:W-:Y:S01]  /*02e0*/  ISETP.NE.AND P1, PT, R14, RZ, PT ;  /* 0x000000ff0e00720c */ /* 0x000fe20003f25270 */
[----:B--2---:R0:W-:-:S12]  /*02f0*/  STG.E desc[UR8][R8.64+0x4], R25 ;  /* 0x0000041908007986 */ /* 0x0041d8000c101908 */
[----:B------:R-:W-:Y:S05]  /*0300*/  @P1 BRA `(.L_x_4) ;  /* 0xfffffffc00c81947 */ /* 0x000fea000383ffff */
.L_x_3:
[----:B------:R-:W-:Y:S05]  /*0310*/  BSYNC.RECONVERGENT B1 ;  /* 0x0000000000017941 */ /* 0x000fea0003800200 */
.L_x_2:
[----:B------:R-:W-:Y:S05]  /*0320*/  @!P0 BRA `(.L_x_1) ;  /* 0x0000000000348947 */ /* 0x000fea0003800000 */
[----:B0-----:R-:W0:Y:S01]  /*0330*/  LDC.64 R8, c[0x0][0x390] ;  /* 0x0000e400ff087b82 */ /* 0x001e220000000a00 */
[C---:B------:R-:W-:Y:S01]  /*0340*/  IMAD.IADD R15, R2.reuse, 0x1, R15 ;  /* 0x00000001020f7824 */ /* 0x040fe200078e020f */
[----:B------:R-:W-:Y:S01]  /*0350*/  IADD3 R2, PT, PT, R2, R13, RZ ;  /* 0x0000000d02027210 */ /* 0x000fe20007ffe0ff */
[----:B------:R-:W-:-:S05]  /*0360*/  IMAD.MOV R13, RZ, RZ, -R13 ;  /* 0x000000ffff0d7224 */ /* 0x000fca00078e0a0d */
[----:B------:R-:W1:Y:S02]  /*0370*/  LDC.64 R10, c[0x0][0x380] ;  /* 0x0000e000ff0a7b82 */ /* 0x000e640000000a00 */
.L_x_5:
[----:B-12---:R-:W-:-:S06]  /*0380*/  IMAD.WIDE R6, R15, 0x4, R10 ;  /* 0x000000040f067825 */ /* 0x006fcc00078e020a */
[----:B------:R-:W2:Y:S01]  /*0390*/  LDG.E R7, desc[UR8][R6.64] ;  /* 0x0000000806077981 */ /* 0x000ea2000c1e1900 */
[----:B0-----:R-:W-:Y:S01]  /*03a0*/  IMAD.WIDE R4, R15, 0x4, R8 ;  /* 0x000000040f047825 */ /* 0x001fe200078e0208 */
[----:B------:R-:W-:-:S03]  /*03b0*/  IADD3 R13, PT, PT, R13, 0x1, RZ ;  /* 0x000000010d0d7810 */ /* 0x000fc60007ffe0ff */
[----:B------:R-:W-:Y:S01]  /*03c0*/  VIADD R15, R15, 0x1 ;  /* 0x000000010f0f7836 */ /* 0x000fe20000000000 */
[----:B------:R-:W-:Y:S01]  /*03d0*/  ISETP.NE.AND P0, PT, R13, RZ, PT ;  /* 0x000000ff0d00720c */ /* 0x000fe20003f05270 */
[----:B--2---:R2:W-:-:S12]  /*03e0*/  STG.E desc[UR8][R4.64], R7 ;  /* 0x0000000704007986 */ /* 0x0045d8000c101908 */
[----:B------:R-:W-:Y:S05]  /*03f0*/  @P0 BRA `(.L_x_5) ;  /* 0xfffffffc00e00947 */ /* 0x000fea000383ffff */
.L_x_1:
[----:B------:R-:W-:Y:S05]  /*0400*/  BSYNC.RECONVERGENT B0 ;  /* 0x0000000000007941 */ /* 0x000fea0003800200 */
.L_x_0:
[----:B--2---:R-:W-:Y:S01]  /*0410*/  VIADDMNMX R5, R12, 0x1, R3, PT ;  /* 0x000000010c057846 */ /* 0x004fe20003800103 */
[----:B------:R-:W-:Y:S03]  /*0420*/  BSSY.RECONVERGENT B0, `(.L_x_6) ;  /* 0x0000038000007945 */ /* 0x000fe60003800200 */
[----:B------:R-:W-:-:S13]  /*0430*/  ISETP.GE.AND P0, PT, R2, R5, PT ;  /* 0x000000050200720c */ /* 0x000fda0003f06270 */
[----:B------:R-:W-:Y:S05]  /*0440*/  @P0 BRA `(.L_x_7) ;  /* 0x0000000000d40947 */ /* 0x000fea0003800000 */
[C---:B------:R-:W-:Y:S01]  /*0450*/  IADD3 R4, PT, PT, -R2.reuse, R5, RZ ;  /* 0x0000000502047210 */ /* 0x040fe20007ffe1ff */
[----:B------:R-:W-:Y:S01]  /*0460*/  IMAD.IADD R6, R2, 0x1, -R5 ;  /* 0x0000000102067824 */ /* 0x000fe200078e0a05 */
[----:B------:R-:W-:Y:S02]  /*0470*/  BSSY.RECONVERGENT B1, `(.L_x_8) ;  /* 0x0000013000017945 */ /* 0x000fe40003800200 */
[----:B------:R-:W-:Y:S02]  /*0480*/  LOP3.LUT P0, R7, R4, 0x3, RZ, 0xc0, !PT ;  /* 0x0000000304077812 */ /* 0x000fe4000780c0ff */
[----:B------:R-:W-:Y:S02]  /*0490*/  ISETP.GT.U32.AND P1, PT, R6, -0x4, PT ;  /* 0xfffffffc0600780c */ /* 0x000fe40003f24070 */
[----:B------:R-:W-:-:S09]  /*04a0*/  MOV R4, R2 ;  /* 0x0000000200047202 */ /* 0x000fd20000000f00 */
[----:B------:R-:W-:Y:S05]  /*04b0*/  @!P0 BRA `(.L_x_9) ;  /* 0x0000000000388947 */ /* 0x000fea0003800000 */
[----:B------:R-:W1:Y:S01]  /*04c0*/  LDC.64 R10, c[0x0][0x390] ;  /* 0x0000e400ff0a7b82 */ /* 0x000e620000000a00 */
[----:B------:R-:W-:Y:S01]  /*04d0*/  IMAD.IADD R4, R2, 0x1, R7 ;  /* 0x0000000102047824 */ /* 0x000fe200078e0207 */
[----:B------:R-:W-:Y:S01]  /*04e0*/  IADD3 R14, PT, PT, -R7, RZ, RZ ;  /* 0x000000ff070e7210 */ /* 0x000fe20007ffe1ff */
[----:B------:R-:W-:-:S05]  /*04f0*/  IMAD R15, R0, R3, R2 ;  /* 0x00000003000f7224 */ /* 0x000fca00078e0202 */
[----:B------:R-:W2:Y:S02]  /*0500*/  LDC.64 R12, c[0x0][0x380] ;  /* 0x0000e000ff0c7b82 */ /* 0x000ea40000000a00 */
.L_x_10:
[----:B0-2---:R-:W-:-:S06]  /*0510*/  IMAD.WIDE R8, R15, 0x4, R12 ;  /* 0x000000040f087825 */ /* 0x005fcc00078e020c */
[----:B------:R-:W2:Y:S01]  /*0520*/  LDG.E R8, desc[UR8][R8.64] ;  /* 0x0000000808087981 */ /* 0x000ea2000c1e1900 */
[C---:B-1-3--:R-:W-:Y:S01]  /*0530*/  IMAD.WIDE R6, R15.reuse, 0x4, R10 ;  /* 0x000000040f067825 */ /* 0x04afe200078e020a */
[----:B------:R-:W-:-:S03]  /*0540*/  IADD3 R15, PT, PT, R15, 0x1, RZ ;  /* 0x000000010f0f7810 */ /* 0x000fc60007ffe0ff */
[----:B------:R-:W-:-:S05]  /*0550*/  VIADD R14, R14, 0x1 ;  /* 0x000000010e0e7836 */ /* 0x000fca0000000000 */
[----:B------:R-:W-:Y:S01]  /*0560*/  ISETP.NE.AND P0, PT, R14, RZ, PT ;  /* 0x000000ff0e00720c */ /* 0x000fe20003f05270 */
[----:B--2---:R-:W-:-:S05]  /*0570*/  FADD R17, R8, -1 ;  /* 0xbf80000008117421 */ /* 0x004fca0000000000 */
[----:B------:R3:W-:Y:S07]  /*0580*/  STG.E desc[UR8][R6.64], R17 ;  /* 0x0000001106007986 */ /* 0x0007ee000c101908 */
[----:B------:R-:W-:Y:S05]  /*0590*/  @P0 BRA `(.L_x_10) ;  /* 0xfffffffc00dc0947 */ /* 0x000fea000383ffff */
.L_x_9:
[----:B------:R-:W-:Y:S05]  /*05a0*/  BSYNC.RECONVERGENT B1 ;  /* 0x0000000000017941 */ /* 0x000fea0003800200 */
.L_x_8:
[----:B------:R-:W-:Y:S01]  /*05b0*/  IMAD.MOV.U32 R2, RZ, RZ, R4 ;  /* 0x000000ffff027224 */ /* 0x000fe200078e0004 */
[----:B------:R-:W-:Y:S06]  /*05c0*/  @P1 BRA `(.L_x_7) ;  /* 0x0000000000741947 */ /* 0x000fec0003800000 */
[----:B---3--:R-:W1:Y:S01]  /*05d0*/  LDC.64 R6, c[0x0][0x380] ;  /* 0x0000e000ff067b82 */ /* 0x008e620000000a00 */
[----:B------:R-:W-:Y:S01]  /*05e0*/  BSSY.RECONVERGENT B1, `(.L_x_11) ;  /* 0x000001a000017945 */ /* 0x000fe20003800200 */
[----:B------:R-:W-:Y:S01]  /*05f0*/  IADD3 R2, PT, PT, -R5, R4, RZ ;  /* 0x0000000405027210 */ /* 0x000fe20007ffe1ff */
[----:B------:R-:W-:-:S05]  /*0600*/  IMAD R15, R0, R3, R4 ;  /* 0x00000003000f7224 */ /* 0x000fca00078e0204 */
[----:B0-----:R-:W0:Y:S01]  /*0610*/  LDC.64 R8, c[0x0][0x390] ;  /* 0x0000e400ff087b82 */ /* 0x001e220000000a00 */
[----:B-1----:R-:W-:-:S05]  /*0620*/  IADD3 R6, P0, PT, R6, 0x8, RZ ;  /* 0x0000000806067810 */ /* 0x002fca0007f1e0ff */
[----:B------:R-:W-:Y:S01]  /*0630*/  IMAD.X R7, RZ, RZ, R7, P0 ;  /* 0x000000ffff077224 */ /* 0x000fe200000e0607 */
[----:B0-----:R-:W-:-:S04]  /*0640*/  IADD3 R8, P1, PT, R8, 0x8, RZ ;  /* 0x0000000808087810 */ /* 0x001fc80007f3e0ff */
[----:B------:R-:W-:-:S09]  /*0650*/  IADD3.X R9, PT, PT, RZ, R9, RZ, P1, !PT ;  /* 0x00000009ff097210 */ /* 0x000fd20000ffe4ff */
.L_x_12:
[----:B------:R-:W-:-:S05]  /*0660*/  IMAD.WIDE R12, R15, 0x4, R6 ;  /* 0x000000040f0c7825 */ /* 0x000fca00078e0206 */
[----:B------:R-:W2:Y:S01]  /*0670*/  LDG.E R4, desc[UR8][R12.64+-0x8] ;  /* 0xfffff8080c047981 */ /* 0x000ea2000c1e1900 */
[----:B0-----:R-:W-:-:S04]  /*0680*/  IMAD.WIDE R10, R15, 0x4, R8 ;  /* 0x000000040f0a7825 */ /* 0x001fc800078e0208 */
[----:B--2---:R-:W-:-:S05]  /*0690*/  FADD R17, R4, -1 ;  /* 0xbf80000004117421 */ /* 0x004fca0000000000 */
[----:B------:R0:W-:Y:S04]  /*06a0*/  STG.E desc[UR8][R10.64+-0x8], R17 ;  /* 0xfffff8110a007986 */ /* 0x0001e8000c101908 */
[----:B------:R-:W2:Y:S02]  /*06b0*/  LDG.E R4, desc[UR8][R12.64+-0x4] ;  /* 0xfffffc080c047981 */ /* 0x000ea4000c1e1900 */
[----:B--2---:R-:W-:-:S05]  /*06c0*/  FADD R19, R4, -1 ;  /* 0xbf80000004137421 */ /* 0x004fca0000000000 */
[----:B------:R0:W-:Y:S04]  /*06d0*/  STG.E desc[UR8][R10.64+-0x4], R19 ;  /* 0xfffffc130a007986 */ /* 0x0001e8000c101908 */
[----:B------:R-:W2:Y:S02]  /*06e0*/  LDG.E R4, desc[UR8][R12.64] ;  /* 0x000000080c047981 */ /* 0x000ea4000c1e1900 */
[----:B--2---:R-:W-:-:S05]  /*06f0*/  FADD R21, R4, -1 ;  /* 0xbf80000004157421 */ /* 0x004fca0000000000 */
[----:B------:R0:W-:Y:S04]  /*0700*/  STG.E desc[UR8][R10.64], R21 ;  /* 0x000000150a007986 */ /* 0x0001e8000c101908 */
[----:B------:R-:W2:Y:S01]  /*0710*/  LDG.E R4, desc[UR8][R12.64+0x4] ;  /* 0x000004080c047981 */ /* 0x000ea2000c1e1900 */
[----:B------:R-:W-:Y:S01]  /*0720*/  VIADD R2, R2, 0x4 ;  /* 0x0000000402027836 */ /* 0x000fe20000000000 */
[----:B------:R-:W-:-:S04]  /*0730*/  IADD3 R15, PT, PT, R15, 0x4, RZ ;  /* 0x000000040f0f7810 */ /* 0x000fc80007ffe0ff */
[----:B------:R-:W-:Y:S01]  /*0740*/  ISETP.NE.AND P0, PT, R2, RZ, PT ;  /* 0x000000ff0200720c */ /* 0x000fe20003f05270 */
[----:B--2---:R-:W-:-:S05]  /*0750*/  FADD R23, R4, -1 ;  /* 0xbf80000004177421 */ /* 0x004fca0000000000 */
[----:B------:R0:W-:Y:S07]  /*0760*/  STG.E desc[UR8][R10.64+0x4], R23 ;  /* 0x000004170a007986 */ /* 0x0001ee000c101908 */
[----:B------:R-:W-:Y:S05]  /*0770*/  @P0 BRA `(.L_x_12) ;  /* 0xfffffffc00b80947 */ /* 0x000fea000383ffff */
[----:B------:R-:W-:Y:S05]  /*0780*/  BSYNC.RECONVERGENT B1 ;  /* 0x0000000000017941 */ /* 0x000fea0003800200 */
.L_x_11:
[----:B------:R-:W-:-:S07]  /*0790*/  IMAD.MOV.U32 R2, RZ, RZ, R5 ;  /* 0x000000ffff027224 */ /* 0x000fce00078e0005 */
.L_x_7:
[----:B------:R-:W-:Y:S05]  /*07a0*/  BSYNC.RECONVERGENT B0 ;  /* 0x0000000000007941 */ /* 0x000fea0003800200 */
.L_x_6:
[----:B------:R-:W-:-:S13]  /*07b0*/  ISETP.GE.AND P0, PT, R2, R3, PT ;  /* 0x000000030200720c */ /* 0x000fda0003f06270 */
[----:B------:R-:W-:Y:S05]  /*07c0*/  @P0 EXIT ;  /* 0x000000000000094d */ /* 0x000fea0003800000 */
[C---:B------:R-:W-:Y:S01]  /*07d0*/  IADD3 R4, PT, PT, -R2.reuse, R3, RZ ;  /* 0x0000000302047210 */ /* 0x040fe20007ffe1ff */
[----:B---3--:R-:W-:Y:S01]  /*07e0*/  IMAD.IADD R6, R2, 0x1, -R3 ;  /* 0x0000000102067824 */ /* 0x008fe200078e0a03 */
[----:B------:R-:W-:Y:S01]  /*07f0*/  BSSY.RECONVERGENT B0, `(.L_x_13) ;  /* 0x0000012000007945 */ /* 0x000fe20003800200 */
[----:B------:R-:W-:Y:S02]  /*0800*/  MOV R12, R2 ;  /* 0x00000002000c7202 */ /* 0x000fe40000000f00 */
[----:B------:R-:W-:Y:S02]  /*0810*/  LOP3.LUT P0, R5, R4, 0x3, RZ, 0xc0, !PT ;  /* 0x0000000304057812 */ /* 0x000fe4000780c0ff */
[----:B------:R-:W-:-:S11]  /*0820*/  ISETP.GT.U32.AND P1, PT, R6, -0x4, PT ;  /* 0xfffffffc0600780c */ /* 0x000fd60003f24070 */
[----:B------:R-:W-:Y:S05]  /*0830*/  @!P0 BRA `(.L_x_14) ;  /* 0x0000000000348947 */ /* 0x000fea0003800000 */
[----:B0-----:R-:W0:Y:S01]  /*0840*/  LDC.64 R8, c[0x0][0x390] ;  /* 0x0000e400ff087b82 */ /* 0x001e220000000a00 */
[C-C-:B------:R-:W-:Y:S01]  /*0850*/  IMAD.IADD R12, R5.reuse, 0x1, R2.reuse ;  /* 0x00000001050c7824 */ /* 0x140fe200078e0202 */
[----:B------:R-:W-:Y:S01]  /*0860*/  IADD3 R14, PT, PT, -R5, RZ, RZ ;  /* 0x000000ff050e7210 */ /* 0x000fe20007ffe1ff */
[----:B------:R-:W-:-:S05]  /*0870*/  IMAD R13, R0, R3, R2 ;  /* 0x00000003000d7224 */ /* 0x000fca00078e0202 */
[----:B------:R-:W1:Y:S02]  /*0880*/  LDC.64 R10, c[0x0][0x380] ;  /* 0x0000e000ff0a7b82 */ /* 0x000e640000000a00 */
.L_x_15:
[----:B-12---:R-:W-:-:S06]  /*0890*/  IMAD.WIDE R6, R13, 0x4, R10 ;  /* 0x000000040d067825 */ /* 0x006fcc00078e020a */
[----:B------:R-:W2:Y:S01]  /*08a0*/  LDG.E R7, desc[UR8][R6.64] ;  /* 0x0000000806077981 */ /* 0x000ea2000c1e1900 */
[C---:B0-----:R-:W-:Y:S01]  /*08b0*/  IMAD.WIDE R4, R13.reuse, 0x4, R8 ;  /* 0x000000040d047825 */ /* 0x041fe200078e0208 */
[----:B------:R-:W-:-:S03]  /*08c0*/  IADD3 R13, PT, PT, R13, 0x1, RZ ;  /* 0x000000010d0d7810 */ /* 0x000fc60007ffe0ff */
[----:B------:R-:W-:-:S05]  /*08d0*/  VIADD R14, R14, 0x1 ;  /* 0x000000010e0e7836 */ /* 0x000fca0000000000 */
[----:B------:R-:W-:Y:S01]  /*08e0*/  ISETP.NE.AND P0, PT, R14, RZ, PT ;  /* 0x000000ff0e00720c */ /* 0x000fe20003f05270 */
[----:B--2---:R2:W-:-:S12]  /*08f0*/  STG.E desc[UR8][R4.64], R7 ;  /* 0x0000000704007986 */ /* 0x0045d8000c101908 */
[----:B------:R-:W-:Y:S05]  /*0900*/  @P0 BRA `(.L_x_15) ;  /* 0xfffffffc00e00947 */ /* 0x000fea000383ffff */
.L_x_14:
[----:B------:R-:W-:Y:S05]  /*0910*/  BSYNC.RECONVERGENT B0 ;  /* 0x0000000000007941 */ /* 0x000fea0003800200 */
.L_x_13:
[----:B------:R-:W-:Y:S05]  /*0920*/  @P1 EXIT ;  /* 0x000000000000194d */ /* 0x000fea0003800000 */
[----:B------:R-:W1:Y:S01]  /*0930*/  LDCU.64 UR4, c[0x0][0x380] ;  /* 0x00007000ff0477ac */ /* 0x000e620008000a00 */
[----:B--2---:R-:W-:Y:S02]  /*0940*/  IMAD R7, R0, R3, R12 ;  /* 0x0000000300077224 */ /* 0x004fe400078e020c */
[----:B------:R-:W-:Y:S01]  /*0950*/  IMAD.IADD R12, R12, 0x1, -R3 ;  /* 0x000000010c0c7824 */ /* 0x000fe200078e0a03 */
[----:B------:R-:W2:Y:S01]  /*0960*/  LDCU.64 UR6, c[0x0][0x390] ;  /* 0x00007200ff0677ac */ /* 0x000ea20008000a00 */
[----:B-1----:R-:W-:Y:S02]  /*0970*/  UIADD3 UR4, UP0, UPT, UR4, 0x8, URZ ;  /* 0x0000000804047890 */ /* 0x002fe4000ff1e0ff */
[----:B--2---:R-:W-:Y:S02]  /*0980*/  UIADD3 UR6, UP1, UPT, UR6, 0x8, URZ ;  /* 0x0000000806067890 */ /* 0x004fe4000ff3e0ff */
[----:B------:R-:W-:Y:S02]  /*0990*/  UIADD3.X UR5, UPT, UPT, URZ, UR5, URZ, UP0, !UPT ;  /* 0x00000005ff057290 */ /* 0x000fe400087fe4ff */
[----:B------:R-:W-:-:S12]  /*09a0*/  UIADD3.X UR7, UPT, UPT, URZ, UR7, URZ, UP1, !UPT ;  /* 0x00000007ff077290 */ /* 0x000fd80008ffe4ff */
.L_x_16:
[----:B------:R-:W-:Y:S01]  /*09b0*/  MOV R2, UR4 ;  /* 0x0000000400027c02 */ /* 0x000fe20008000f00 */
[----:B------:R-:W-:-:S04]  /*09c0*/  IMAD.U32 R3, RZ, RZ, UR5 ;  /* 0x00000005ff037e24 */ /* 0x000fc8000f8e00ff */
[----:B------:R-:W-:-:S05]  /*09d0*/  IMAD.WIDE R2, R7, 0x4, R2 ;  /* 0x0000000407027825 */ /* 0x000fca00078e0202 */
[----:B01----:R-:W2:Y:S01]  /*09e0*/  LDG.E R9, desc[UR8][R2.64+-0x8] ;  /* 0xfffff80802097981 */ /* 0x003ea2000c1e1900 */
[----:B------:R-:W-:Y:S01]  /*09f0*/  MOV R4, UR6 ;  /* 0x0000000600047c02 */ /* 0x000fe20008000f00 */
[----:B------:R-:W-:-:S04]  /*0a00*/  IMAD.U32 R5, RZ, RZ, UR7 ;  /* 0x00000007ff057e24 */ /* 0x000fc8000f8e00ff */
[----:B------:R-:W-:-:S05]  /*0a10*/  IMAD.WIDE R4, R7, 0x4, R4 ;  /* 0x0000000407047825 */ /* 0x000fca00078e0204 */
[----:B--2---:R1:W-:Y:S04]  /*0a20*/  STG.E desc[UR8][R4.64+-0x8], R9 ;  /* 0xfffff80904007986 */ /* 0x0043e8000c101908 */
[----:B------:R-:W2:Y:S04]  /*0a30*/  LDG.E R11, desc[UR8][R2.64+-0x4] ;  /* 0xfffffc08020b7981 */ /* 0x000ea8000c1e1900 */
[----:B--2---:R1:W-:Y:S04]  /*0a40*/  STG.E desc[UR8][R4.64+-0x4], R11 ;  /* 0xfffffc0b04007986 */ /* 0x0043e8000c101908 */
[----:B------:R-:W2:Y:S04]  /*0a50*/  LDG.E R13, desc[UR8][R2.64] ;  /* 0x00000008020d7981 */ /* 0x000ea8000c1e1900 */
[----:B--2---:R1:W-:Y:S04]  /*0a60*/  STG.E desc[UR8][R4.64], R13 ;  /* 0x0000000d04007986 */ /* 0x0043e8000c101908 */
[----:B------:R-:W2:Y:S01]  /*0a70*/  LDG.E R15, desc[UR8][R2.64+0x4] ;  /* 0x00000408020f7981 */ /* 0x000ea2000c1e1900 */
[----:B------:R-:W-:Y:S01]  /*0a80*/  IADD3 R12, PT, PT, R12, 0x4, RZ ;  /* 0x000000040c0c7810 */ /* 0x000fe20007ffe0ff */
[----:B------:R-:W-:-:S03]  /*0a90*/  VIADD R7, R7, 0x4 ;  /* 0x0000000407077836 */ /* 0x000fc60000000000 */
[----:B------:R-:W-:Y:S01]  /*0aa0*/  ISETP.NE.AND P0, PT, R12, RZ, PT ;  /* 0x000000ff0c00720c */ /* 0x000fe20003f05270 */
[----:B--2---:R1:W-:-:S12]  /*0ab0*/  STG.E desc[UR8][R4.64+0x4], R15 ;  /* 0x0000040f04007986 */ /* 0x0043d8000c101908 */
[----:B------:R-:W-:Y:S05]  /*0ac0*/  @P0 BRA `(.L_x_16) ;  /* 0xfffffffc00b80947 */ /* 0x000fea000383ffff */
[----:B------:R-:W-:Y:S05]  /*0ad0*/  EXIT ;  /* 0x000000000000794d */ /* 0x000fea0003800000 */
.L_x_17:
[----:B------:R-:W-:-:S00]  /*0ae0*/  BRA `(.L_x_17) ;  /* 0xfffffffc00fc7947 */ /* 0x000fc0000383ffff */
[----:B------:R-:W-:-:S00]  /*0af0*/  NOP ;  /* 0x0000000000007918 */ /* 0x000fc00000000000 */
        /* <DEDUP_REMOVED lines=8> */
.L_x_18:


//--------------------- .nv.shared.reserved.0     --------------------------
	.section	.nv.shared.reserved.0,"aw",@nobits
	.weak		__nv_reservedSMEM_offset_0_alias
	.size		__nv_reservedSMEM_offset_0_alias, 0, 64
	.other		__nv_reservedSMEM_offset_0_alias,@"STO_CUDA_RESERVED_SHARED STV_DEFAULT"
__nv_reservedSMEM_offset_0_alias:
	.zero		0
	.zero		64


//--------------------- .nv.constant0._Z28compute_loss_gradient_kernelPKfPKiPfii --------------------------
	.section	.nv.constant0._Z28compute_loss_gradient_kernelPKfPKiPfii,"a",@progbits
	.sectionflags	@""
	.align	4
.nv.constant0._Z28compute_loss_gradient_kernelPKfPKiPfii:
	.zero		928


//--------------------- SYMBOLS --------------------------

	.type		.nv.reservedSmem.offset0,@object
	.size		.nv.reservedSmem.offset0,0x4
